//
// Generated by NVIDIA NVVM Compiler
//
// Compiler Build ID: CL-36424714
// Cuda compilation tools, release 13.0, V13.0.88
// Based on NVVM 20.0.0
//

.version 9.0
.target sm_100
.address_size 64

	// .globl	_Z16transpose_kernelPiS_
// _ZZ16transpose_kernelPiS_E4tile has been demoted

.visible .entry _Z16transpose_kernelPiS_(
	.param .u64 .ptr .align 1 _Z16transpose_kernelPiS__param_0,
	.param .u64 .ptr .align 1 _Z16transpose_kernelPiS__param_1
)
{
	.reg .b32 	%r<29>;
	.reg .b64 	%rd<9>;
	// demoted variable
	.shared .align 4 .b8 _ZZ16transpose_kernelPiS_E4tile[4224];
	ld.param.u64 	%rd1, [_Z16transpose_kernelPiS__param_0];
	ld.param.u64 	%rd2, [_Z16transpose_kernelPiS__param_1];
	cvta.to.global.u64 	%rd3, %rd2;
	cvta.to.global.u64 	%rd4, %rd1;
	mov.u32 	%r1, %ctaid.x;
	mov.u32 	%r2, %ntid.x;
	mul.lo.s32 	%r3, %r1, %r2;
	mov.u32 	%r4, %tid.x;
	add.s32 	%r5, %r4, %r3;
	mov.u32 	%r6, %ntid.y;
	mov.u32 	%r7, %ctaid.y;
	mul.lo.s32 	%r8, %r6, %r7;
	mov.u32 	%r9, %tid.y;
	add.s32 	%r10, %r8, %r9;
	add.s32 	%r11, %r4, %r8;
	add.s32 	%r12, %r3, %r9;
	shl.b32 	%r13, %r10, 12;
	add.s32 	%r14, %r13, %r5;
	shl.b32 	%r15, %r12, 12;
	add.s32 	%r16, %r15, %r11;
	shl.b32 	%r17, %r9, 5;
	add.s32 	%r18, %r9, %r4;
	add.s32 	%r19, %r18, %r17;
	shl.b32 	%r20, %r4, 5;
	add.s32 	%r21, %r18, %r20;
	mul.wide.s32 	%rd5, %r14, 4;
	add.s64 	%rd6, %rd4, %rd5;
	ld.global.u32 	%r22, [%rd6];
	shl.b32 	%r23, %r19, 2;
	mov.u32 	%r24, _ZZ16transpose_kernelPiS_E4tile;
	add.s32 	%r25, %r24, %r23;
	st.shared.u32 	[%r25], %r22;
	bar.sync 	0;
	shl.b32 	%r26, %r21, 2;
	add.s32 	%r27, %r24, %r26;
	ld.shared.u32 	%r28, [%r27];
	mul.wide.s32 	%rd7, %r16, 4;
	add.s64 	%rd8, %rd3, %rd7;
	st.global.u32 	[%rd8], %r28;
	ret;

}


// ===== COMPILED SASS (sm_100) =====

	.target	sm_100

	.elftype	@"ET_EXEC"


//--------------------- .note.nv.tkinfo           --------------------------
	.section	.note.nv.tkinfo,"",@"SHT_NOTE"
	.sectionflags	@"SHF_NOTE_NV_TKINFO"
	.tkinfo
        /*0018*/ 	.word	0x00000002
        /*0030*/ 	.string	""
        /*0030*/ 	.string	"ptxas"
        /*0030*/ 	.string	"Cuda compilation tools, release 13.0, V13.0.88"
        /*0030*/ 	.string	"Build cuda_13.0.r13.0/compiler.36424714_0"
        /*0030*/ 	.string	"-arch sm_100 -m 64 "



//--------------------- .note.nv.cuinfo           --------------------------
	.section	.note.nv.cuinfo,"",@"SHT_NOTE"
	.sectionflags	@"SHF_NOTE_NV_CUINFO"
        /*0018*/ 	.short	0x0002
        /*001a*/ 	.short	0x0064
        /*001c*/ 	.short	0x0082
	.zero		2


//--------------------- .nv.info                  --------------------------
	.section	.nv.info,"",@"SHT_CUDA_INFO"
	.align	4


	//----- nvinfo : EIATTR_REGCOUNT
	.align		4
        /*0000*/ 	.byte	0x04, 0x2f
        /*0002*/ 	.short	(.L_1 - .L_0)
	.align		4
.L_0:
        /*0004*/ 	.word	index@(_Z16transpose_kernelPiS_)
        /*0008*/ 	.word	0x00000010


	//----- nvinfo : EIATTR_FRAME_SIZE
	.align		4
.L_1:
        /*000c*/ 	.byte	0x04, 0x11
        /*000e*/ 	.short	(.L_3 - .L_2)
	.align		4
.L_2:
        /*0010*/ 	.word	index@(_Z16transpose_kernelPiS_)
        /*0014*/ 	.word	0x00000000


	//----- nvinfo : EIATTR_MIN_STACK_SIZE
	.align		4
.L_3:
        /*0018*/ 	.byte	0x04, 0x12
        /*001a*/ 	.short	(.L_5 - .L_4)
	.align		4
.L_4:
        /*001c*/ 	.word	index@(_Z16transpose_kernelPiS_)
        /*0020*/ 	.word	0x00000000
.L_5:


//--------------------- .nv.compat                --------------------------
	.section	.nv.compat,"",@"SHT_CUDA_COMPAT_INFO"
	.align	4
        /*0000*/ 	.byte	0x02, 0x09, 0x00, 0x00, 0x02, 0x02, 0x01, 0x00, 0x02, 0x05, 0x05, 0x00, 0x03, 0x07, 0x01, 0x01
        /*0010*/ 	.byte	0x02, 0x03, 0x00, 0x00, 0x02, 0x06, 0x01, 0x00, 0x04, 0x0b, 0x08, 0x00, 0x09, 0x00, 0x00, 0x00
        /*0020*/ 	.byte	0x00, 0x00, 0x00, 0x00


//--------------------- .nv.info._Z16transpose_kernelPiS_ --------------------------
	.section	.nv.info._Z16transpose_kernelPiS_,"",@"SHT_CUDA_INFO"
	.sectionflags	@""
	.align	4


	//----- nvinfo : EIATTR_CUDA_API_VERSION
	.align		4
        /*0000*/ 	.byte	0x04, 0x37
        /*0002*/ 	.short	(.L_7 - .L_6)
.L_6:
        /*0004*/ 	.word	0x00000082


	//----- nvinfo : EIATTR_KPARAM_INFO
	.align		4
.L_7:
        /*0008*/ 	.byte	0x04, 0x17
        /*000a*/ 	.short	(.L_9 - .L_8)
.L_8:
        /*000c*/ 	.word	0x00000000
        /*0010*/ 	.short	0x0001
        /*0012*/ 	.short	0x0008
        /*0014*/ 	.byte	0x00, 0xf5, 0x21, 0x00


	//----- nvinfo : EIATTR_KPARAM_INFO
	.align		4
.L_9:
        /*0018*/ 	.byte	0x04, 0x17
        /*001a*/ 	.short	(.L_11 - .L_10)
.L_10:
        /*001c*/ 	.word	0x00000000
        /*0020*/ 	.short	0x0000
        /*0022*/ 	.short	0x0000
        /*0024*/ 	.byte	0x00, 0xf5, 0x21, 0x00


	//----- nvinfo : EIATTR_SPARSE_MMA_MASK
	.align		4
.L_11:
        /*0028*/ 	.byte	0x03, 0x50
        /*002a*/ 	.short	0x0000


	//----- nvinfo : EIATTR_MAXREG_COUNT
	.align		4
        /*002c*/ 	.byte	0x03, 0x1b
        /*002e*/ 	.short	0x00ff


	//----- nvinfo : EIATTR_NUM_BARRIERS
	.align		4
        /*0030*/ 	.byte	0x02, 0x4c
        /*0032*/ 	.byte	0x01
	.zero		1


	//----- nvinfo : EIATTR_MERCURY_ISA_VERSION
	.align		4
        /*0034*/ 	.byte	0x03, 0x5f
        /*0036*/ 	.short	0x0101


	//----- nvinfo : EIATTR_VRC_CTA_INIT_COUNT
	.align		4
        /*0038*/ 	.byte	0x02, 0x4a
	.zero		1
	.zero		1


	//----- nvinfo : EIATTR_EXIT_INSTR_OFFSETS
	.align		4
        /*003c*/ 	.byte	0x04, 0x1c
        /*003e*/ 	.short	(.L_13 - .L_12)


	//   ....[0]....
.L_12:
        /*0040*/ 	.word	0x000001f0


	//----- nvinfo : EIATTR_CBANK_PARAM_SIZE
	.align		4
.L_13:
        /*0044*/ 	.byte	0x03, 0x19
        /*0046*/ 	.short	0x0010


	//----- nvinfo : EIATTR_PARAM_CBANK
	.align		4
        /*0048*/ 	.byte	0x04, 0x0a
        /*004a*/ 	.short	(.L_15 - .L_14)
	.align		4
.L_14:
        /*004c*/ 	.word	index@(.nv.constant0._Z16transpose_kernelPiS_)
        /*0050*/ 	.short	0x0380
        /*0052*/ 	.short	0x0010


	//----- nvinfo : EIATTR_SW_WAR
	.align		4
.L_15:
        /*0054*/ 	.byte	0x04, 0x36
        /*0056*/ 	.short	(.L_17 - .L_16)
.L_16:
        /*0058*/ 	.word	0x00000008
.L_17:


//--------------------- .nv.callgraph             --------------------------
	.section	.nv.callgraph,"",@"SHT_CUDA_CALLGRAPH"
	.align	4
	.sectionentsize	8
	.align		4
        /*0000*/ 	.word	0x00000000
	.align		4
        /*0004*/ 	.word	0xffffffff
	.align		4
        /*0008*/ 	.word	0x00000000
	.align		4
        /*000c*/ 	.word	0xfffffffe
	.align		4
        /*0010*/ 	.word	0x00000000
	.align		4
        /*0014*/ 	.word	0xfffffffd
	.align		4
        /*0018*/ 	.word	0x00000000
	.align		4
        /*001c*/ 	.word	0xfffffffc


//--------------------- .text._Z16transpose_kernelPiS_ --------------------------
	.section	.text._Z16transpose_kernelPiS_,"ax",@progbits
	.align	128
        .global         _Z16transpose_kernelPiS_
        .type           _Z16transpose_kernelPiS_,@function
        .size           _Z16transpose_kernelPiS_,(.L_x_1 - _Z16transpose_kernelPiS_)
        .other          _Z16transpose_kernelPiS_,@"STO_CUDA_ENTRY STV_DEFAULT"
_Z16transpose_kernelPiS_:
.text._Z16transpose_kernelPiS_:
[----:B------:R-:W-:Y:S01]  /*0000*/  LDC R1, c[0x0][0x37c] ;  /* 0x0000df00ff017b82 */ /* 0x000fe20000000800 */
[----:B------:R-:W0:Y:S07]  /*0010*/  S2R R11, SR_TID.X ;  /* 0x00000000000b7919 */ /* 0x000e2e0000002100 */
[----:B------:R-:W0:Y:S01]  /*0020*/  S2UR UR8, SR_CTAID.X ;  /* 0x00000000000879c3 */ /* 0x000e220000002500 */
[----:B------:R-:W1:Y:S01]  /*0030*/  LDCU.64 UR6, c[0x0][0x358] ;  /* 0x00006b00ff0677ac */ /* 0x000e620008000a00 */
[----:B------:R-:W2:Y:S01]  /*0040*/  S2R R13, SR_TID.Y ;  /* 0x00000000000d7919 */ /* 0x000ea20000002200 */
[----:B------:R-:W2:Y:S05]  /*0050*/  S2R R10, SR_CTAID.Y ;  /* 0x00000000000a7919 */ /* 0x000eaa0000002600 */
[----:B------:R-:W0:Y:S01]  /*0060*/  LDC R8, c[0x0][0x360] ;  /* 0x0000d800ff087b82 */ /* 0x000e220000000800 */
[----:B------:R-:W2:Y:S07]  /*0070*/  LDCU UR9, c[0x0][0x364] ;  /* 0x00006c80ff0977ac */ /* 0x000eae0008000800 */
[----:B------:R-:W3:Y:S01]  /*0080*/  LDC.64 R2, c[0x0][0x380] ;  /* 0x0000e000ff027b82 */ /* 0x000ee20000000a00 */
[----:B0-----:R-:W-:-:S02]  /*0090*/  IMAD R0, R8, UR8, R11 ;  /* 0x0000000808007c24 */ /* 0x001fc4000f8e020b */
[----:B--2---:R-:W-:-:S05]  /*00a0*/  IMAD R5, R10, UR9, R13 ;  /* 0x000000090a057c24 */ /* 0x004fca000f8e020d */
[----:B------:R-:W-:-:S05]  /*00b0*/  LEA R5, R5, R0, 0xc ;  /* 0x0000000005057211 */ /* 0x000fca00078e60ff */
[----:B---3--:R-:W-:-:S05]  /*00c0*/  IMAD.WIDE R2, R5, 0x4, R2 ;  /* 0x0000000405027825 */ /* 0x008fca00078e0202 */
[----:B-1----:R0:W2:Y:S01]  /*00d0*/  LDG.E R6, desc[UR6][R2.64] ;  /* 0x0000000602067981 */ /* 0x0020a2000c1e1900 */
[----:B------:R-:W1:Y:S01]  /*00e0*/  S2UR UR5, SR_CgaCtaId ;  /* 0x00000000000579c3 */ /* 0x000e620000008800 */
[----:B------:R-:W-:Y:S01]  /*00f0*/  UMOV UR4, 0x400 ;  /* 0x0000040000047882 */ /* 0x000fe20000000000 */
[----:B------:R-:W-:Y:S01]  /*0100*/  IADD3 R0, PT, PT, R11, R13, RZ ;  /* 0x0000000d0b007210 */ /* 0x000fe20007ffe0ff */
[----:B------:R-:W-:-:S03]  /*0110*/  IMAD R5, R8, UR8, R13 ;  /* 0x0000000808057c24 */ /* 0x000fc6000f8e020d */
[-C--:B------:R-:W-:Y:S02]  /*0120*/  LEA R4, R13, R0.reuse, 0x5 ;  /* 0x000000000d047211 */ /* 0x080fe400078e28ff */
[----:B------:R-:W-:Y:S01]  /*0130*/  LEA R0, R11, R0, 0x5 ;  /* 0x000000000b007211 */ /* 0x000fe200078e28ff */
[----:B0-----:R-:W0:Y:S01]  /*0140*/  LDC.64 R2, c[0x0][0x388] ;  /* 0x0000e200ff027b82 */ /* 0x001e220000000a00 */
[----:B-1----:R-:W-:-:S06]  /*0150*/  ULEA UR4, UR5, UR4, 0x18 ;  /* 0x0000000405047291 */ /* 0x002fcc000f8ec0ff */
[----:B------:R-:W-:Y:S02]  /*0160*/  LEA R7, R4, UR4, 0x2 ;  /* 0x0000000404077c11 */ /* 0x000fe4000f8e10ff */
[----:B------:R-:W-:Y:S01]  /*0170*/  LEA R4, R0, UR4, 0x2 ;  /* 0x0000000400047c11 */ /* 0x000fe2000f8e10ff */
[----:B------:R-:W-:-:S05]  /*0180*/  IMAD R0, R10, UR9, R11 ;  /* 0x000000090a007c24 */ /* 0x000fca000f8e020b */
[----:B------:R-:W-:-:S05]  /*0190*/  LEA R5, R5, R0, 0xc ;  /* 0x0000000005057211 */ /* 0x000fca00078e60ff */
[----:B0-----:R-:W-:Y:S01]  /*01a0*/  IMAD.WIDE R2, R5, 0x4, R2 ;  /* 0x0000000405027825 */ /* 0x001fe200078e0202 */
[----:B--2---:R-:W-:Y:S01]  /*01b0*/  STS [R7], R6 ;  /* 0x0000000607007388 */ /* 0x004fe20000000800 */
[----:B------:R-:W-:Y:S06]  /*01c0*/  BAR.SYNC.DEFER_BLOCKING 0x0 ;  /* 0x0000000000007b1d */ /* 0x000fec0000010000 */
[----:B------:R-:W0:Y:S04]  /*01d0*/  LDS R9, [R4] ;  /* 0x0000000004097984 */ /* 0x000e280000000800 */
[----:B0-----:R-:W-:Y:S01]  /*01e0*/  STG.E desc[UR6][R2.64], R9 ;  /* 0x0000000902007986 */ /* 0x001fe2000c101906 */
[----:B------:R-:W-:Y:S05]  /*01f0*/  EXIT ;  /* 0x000000000000794d */ /* 0x000fea0003800000 */
.L_x_0:
[----:B------:R-:W-:-:S00]  /*0200*/  BRA `(.L_x_0) ;  /* 0xfffffffc00fc7947 */ /* 0x000fc0000383ffff */
[----:B------:R-:W-:-:S00]  /*0210*/  NOP ;  /* 0x0000000000007918 */ /* 0x000fc00000000000 */
        /* <DEDUP_REMOVED lines=14> */
.L_x_1:


//--------------------- .nv.shared._Z16transpose_kernelPiS_ --------------------------
	.section	.nv.shared._Z16transpose_kernelPiS_,"aw",@nobits
	.sectionflags	@""
	.align	4
.nv.shared._Z16transpose_kernelPiS_:
	.zero		5248


//--------------------- .nv.shared.reserved.0     --------------------------
	.section	.nv.shared.reserved.0,"aw",@nobits
	.weak		__nv_reservedSMEM_offset_0_alias
	.size		__nv_reservedSMEM_offset_0_alias, 0, 64
	.other		__nv_reservedSMEM_offset_0_alias,@"STO_CUDA_RESERVED_SHARED STV_DEFAULT"
__nv_reservedSMEM_offset_0_alias:
	.zero		0
	.zero		64


//--------------------- .nv.constant0._Z16transpose_kernelPiS_ --------------------------
	.section	.nv.constant0._Z16transpose_kernelPiS_,"a",@progbits
	.sectionflags	@""
	.align	4
.nv.constant0._Z16transpose_kernelPiS_:
	.zero		912


//--------------------- SYMBOLS --------------------------

	.type		.nv.reservedSmem.offset0,@object
	.size		.nv.reservedSmem.offset0,0x4
	.type		.nv.reservedSmem.cap,@object
	.size		.nv.reservedSmem.cap,0x4
